//
// Generated by NVIDIA NVVM Compiler
//
// Compiler Build ID: CL-36424714
// Cuda compilation tools, release 13.0, V13.0.88
// Based on NVVM 20.0.0
//

.version 9.0
.target sm_100
.address_size 64

	// .globl	_Z22customScalarAttrKernelPKfPfffi

.visible .entry _Z22customScalarAttrKernelPKfPfffi(
	.param .u64 .ptr .align 1 _Z22customScalarAttrKernelPKfPfffi_param_0,
	.param .u64 .ptr .align 1 _Z22customScalarAttrKernelPKfPfffi_param_1,
	.param .f32 _Z22customScalarAttrKernelPKfPfffi_param_2,
	.param .f32 _Z22customScalarAttrKernelPKfPfffi_param_3,
	.param .u32 _Z22customScalarAttrKernelPKfPfffi_param_4
)
{
	.reg .pred 	%p<2>;
	.reg .b32 	%r<6>;
	.reg .b32 	%f<4>;
	.reg .b64 	%rd<8>;

	ld.param.u64 	%rd1, [_Z22customScalarAttrKernelPKfPfffi_param_0];
	ld.param.u64 	%rd2, [_Z22customScalarAttrKernelPKfPfffi_param_1];
	ld.param.f32 	%f1, [_Z22customScalarAttrKernelPKfPfffi_param_2];
	ld.param.u32 	%r2, [_Z22customScalarAttrKernelPKfPfffi_param_4];
	mov.u32 	%r3, %ctaid.x;
	mov.u32 	%r4, %ntid.x;
	mov.u32 	%r5, %tid.x;
	mad.lo.s32 	%r1, %r3, %r4, %r5;
	setp.ge.s32 	%p1, %r1, %r2;
	@%p1 bra 	$L__BB0_2;
	cvta.to.global.u64 	%rd3, %rd1;
	cvta.to.global.u64 	%rd4, %rd2;
	mul.wide.s32 	%rd5, %r1, 4;
	add.s64 	%rd6, %rd3, %rd5;
	ld.global.f32 	%f2, [%rd6];
	add.f32 	%f3, %f1, %f2;
	add.s64 	%rd7, %rd4, %rd5;
	st.global.f32 	[%rd7], %f3;
$L__BB0_2:
	ret;

}


// ===== COMPILED SASS (sm_100) =====

	.target	sm_100

	.elftype	@"ET_EXEC"


//--------------------- .note.nv.tkinfo           --------------------------
	.section	.note.nv.tkinfo,"",@"SHT_NOTE"
	.sectionflags	@"SHF_NOTE_NV_TKINFO"
	.tkinfo
        /*0018*/ 	.word	0x00000002
        /*0030*/ 	.string	""
        /*0030*/ 	.string	"ptxas"
        /*0030*/ 	.string	"Cuda compilation tools, release 13.0, V13.0.88"
        /*0030*/ 	.string	"Build cuda_13.0.r13.0/compiler.36424714_0"
        /*0030*/ 	.string	"-arch sm_100 -m 64 "



//--------------------- .note.nv.cuinfo           --------------------------
	.section	.note.nv.cuinfo,"",@"SHT_NOTE"
	.sectionflags	@"SHF_NOTE_NV_CUINFO"
        /*0018*/ 	.short	0x0002
        /*001a*/ 	.short	0x0064
        /*001c*/ 	.short	0x0082
	.zero		2


//--------------------- .nv.info                  --------------------------
	.section	.nv.info,"",@"SHT_CUDA_INFO"
	.align	4


	//----- nvinfo : EIATTR_REGCOUNT
	.align		4
        /*0000*/ 	.byte	0x04, 0x2f
        /*0002*/ 	.short	(.L_1 - .L_0)
	.align		4
.L_0:
        /*0004*/ 	.word	index@(_Z22customScalarAttrKernelPKfPfffi)
        /*0008*/ 	.word	0x0000000a


	//----- nvinfo : EIATTR_FRAME_SIZE
	.align		4
.L_1:
        /*000c*/ 	.byte	0x04, 0x11
        /*000e*/ 	.short	(.L_3 - .L_2)
	.align		4
.L_2:
        /*0010*/ 	.word	index@(_Z22customScalarAttrKernelPKfPfffi)
        /*0014*/ 	.word	0x00000000


	//----- nvinfo : EIATTR_MIN_STACK_SIZE
	.align		4
.L_3:
        /*0018*/ 	.byte	0x04, 0x12
        /*001a*/ 	.short	(.L_5 - .L_4)
	.align		4
.L_4:
        /*001c*/ 	.word	index@(_Z22customScalarAttrKernelPKfPfffi)
        /*0020*/ 	.word	0x00000000
.L_5:


//--------------------- .nv.compat                --------------------------
	.section	.nv.compat,"",@"SHT_CUDA_COMPAT_INFO"
	.align	4
        /*0000*/ 	.byte	0x02, 0x09, 0x00, 0x00, 0x02, 0x02, 0x01, 0x00, 0x02, 0x05, 0x05, 0x00, 0x03, 0x07, 0x01, 0x01
        /*0010*/ 	.byte	0x02, 0x03, 0x00, 0x00, 0x02, 0x06, 0x01, 0x00, 0x04, 0x0b, 0x08, 0x00, 0x09, 0x00, 0x00, 0x00
        /*0020*/ 	.byte	0x00, 0x00, 0x00, 0x00


//--------------------- .nv.info._Z22customScalarAttrKernelPKfPfffi --------------------------
	.section	.nv.info._Z22customScalarAttrKernelPKfPfffi,"",@"SHT_CUDA_INFO"
	.sectionflags	@""
	.align	4


	//----- nvinfo : EIATTR_CUDA_API_VERSION
	.align		4
        /*0000*/ 	.byte	0x04, 0x37
        /*0002*/ 	.short	(.L_7 - .L_6)
.L_6:
        /*0004*/ 	.word	0x00000082


	//----- nvinfo : EIATTR_KPARAM_INFO
	.align		4
.L_7:
        /*0008*/ 	.byte	0x04, 0x17
        /*000a*/ 	.short	(.L_9 - .L_8)
.L_8:
        /*000c*/ 	.word	0x00000000
        /*0010*/ 	.short	0x0004
        /*0012*/ 	.short	0x0018
        /*0014*/ 	.byte	0x00, 0xf0, 0x11, 0x00


	//----- nvinfo : EIATTR_KPARAM_INFO
	.align		4
.L_9:
        /*0018*/ 	.byte	0x04, 0x17
        /*001a*/ 	.short	(.L_11 - .L_10)
.L_10:
        /*001c*/ 	.word	0x00000000
        /*0020*/ 	.short	0x0003
        /*0022*/ 	.short	0x0014
        /*0024*/ 	.byte	0x00, 0xf0, 0x11, 0x00


	//----- nvinfo : EIATTR_KPARAM_INFO
	.align		4
.L_11:
        /*0028*/ 	.byte	0x04, 0x17
        /*002a*/ 	.short	(.L_13 - .L_12)
.L_12:
        /*002c*/ 	.word	0x00000000
        /*0030*/ 	.short	0x0002
        /*0032*/ 	.short	0x0010
        /*0034*/ 	.byte	0x00, 0xf0, 0x11, 0x00


	//----- nvinfo : EIATTR_KPARAM_INFO
	.align		4
.L_13:
        /*0038*/ 	.byte	0x04, 0x17
        /*003a*/ 	.short	(.L_15 - .L_14)
.L_14:
        /*003c*/ 	.word	0x00000000
        /*0040*/ 	.short	0x0001
        /*0042*/ 	.short	0x0008
        /*0044*/ 	.byte	0x00, 0xf5, 0x21, 0x00


	//----- nvinfo : EIATTR_KPARAM_INFO
	.align		4
.L_15:
        /*0048*/ 	.byte	0x04, 0x17
        /*004a*/ 	.short	(.L_17 - .L_16)
.L_16:
        /*004c*/ 	.word	0x00000000
        /*0050*/ 	.short	0x0000
        /*0052*/ 	.short	0x0000
        /*0054*/ 	.byte	0x00, 0xf5, 0x21, 0x00


	//----- nvinfo : EIATTR_SPARSE_MMA_MASK
	.align		4
.L_17:
        /*0058*/ 	.byte	0x03, 0x50
        /*005a*/ 	.short	0x0000


	//----- nvinfo : EIATTR_MAXREG_COUNT
	.align		4
        /*005c*/ 	.byte	0x03, 0x1b
        /*005e*/ 	.short	0x00ff


	//----- nvinfo : EIATTR_MERCURY_ISA_VERSION
	.align		4
        /*0060*/ 	.byte	0x03, 0x5f
        /*0062*/ 	.short	0x0101


	//----- nvinfo : EIATTR_VRC_CTA_INIT_COUNT
	.align		4
        /*0064*/ 	.byte	0x02, 0x4a
	.zero		1
	.zero		1


	//----- nvinfo : EIATTR_EXIT_INSTR_OFFSETS
	.align		4
        /*0068*/ 	.byte	0x04, 0x1c
        /*006a*/ 	.short	(.L_19 - .L_18)


	//   ....[0]....
.L_18:
        /*006c*/ 	.word	0x00000070


	//   ....[1]....
        /*0070*/ 	.word	0x00000110


	//----- nvinfo : EIATTR_CBANK_PARAM_SIZE
	.align		4
.L_19:
        /*0074*/ 	.byte	0x03, 0x19
        /*0076*/ 	.short	0x001c


	//----- nvinfo : EIATTR_PARAM_CBANK
	.align		4
        /*0078*/ 	.byte	0x04, 0x0a
        /*007a*/ 	.short	(.L_21 - .L_20)
	.align		4
.L_20:
        /*007c*/ 	.word	index@(.nv.constant0._Z22customScalarAttrKernelPKfPfffi)
        /*0080*/ 	.short	0x0380
        /*0082*/ 	.short	0x001c


	//----- nvinfo : EIATTR_SW_WAR
	.align		4
.L_21:
        /*0084*/ 	.byte	0x04, 0x36
        /*0086*/ 	.short	(.L_23 - .L_22)
.L_22:
        /*0088*/ 	.word	0x00000008
.L_23:


//--------------------- .nv.callgraph             --------------------------
	.section	.nv.callgraph,"",@"SHT_CUDA_CALLGRAPH"
	.align	4
	.sectionentsize	8
	.align		4
        /*0000*/ 	.word	0x00000000
	.align		4
        /*0004*/ 	.word	0xffffffff
	.align		4
        /*0008*/ 	.word	0x00000000
	.align		4
        /*000c*/ 	.word	0xfffffffe
	.align		4
        /*0010*/ 	.word	0x00000000
	.align		4
        /*0014*/ 	.word	0xfffffffd
	.align		4
        /*0018*/ 	.word	0x00000000
	.align		4
        /*001c*/ 	.word	0xfffffffc


//--------------------- .text._Z22customScalarAttrKernelPKfPfffi --------------------------
	.section	.text._Z22customScalarAttrKernelPKfPfffi,"ax",@progbits
	.align	128
        .global         _Z22customScalarAttrKernelPKfPfffi
        .type           _Z22customScalarAttrKernelPKfPfffi,@function
        .size           _Z22customScalarAttrKernelPKfPfffi,(.L_x_1 - _Z22customScalarAttrKernelPKfPfffi)
        .other          _Z22customScalarAttrKernelPKfPfffi,@"STO_CUDA_ENTRY STV_DEFAULT"
_Z22customScalarAttrKernelPKfPfffi:
.text._Z22customScalarAttrKernelPKfPfffi:
[----:B------:R-:W-:Y:S01]  /*0000*/  LDC R1, c[0x0][0x37c] ;  /* 0x0000df00ff017b82 */ /* 0x000fe20000000800 */
[----:B------:R-:W0:Y:S07]  /*0010*/  S2R R0, SR_TID.X ;  /* 0x0000000000007919 */ /* 0x000e2e0000002100 */
[----:B------:R-:W0:Y:S01]  /*0020*/  S2UR UR4, SR_CTAID.X ;  /* 0x00000000000479c3 */ /* 0x000e220000002500 */
[----:B------:R-:W1:Y:S07]  /*0030*/  LDCU UR5, c[0x0][0x398] ;  /* 0x00007300ff0577ac */ /* 0x000e6e0008000800 */
[----:B------:R-:W0:Y:S02]  /*0040*/  LDC R7, c[0x0][0x360] ;  /* 0x0000d800ff077b82 */ /* 0x000e240000000800 */
[----:B0-----:R-:W-:-:S05]  /*0050*/  IMAD R7, R7, UR4, R0 ;  /* 0x0000000407077c24 */ /* 0x001fca000f8e0200 */
[----:B-1----:R-:W-:-:S13]  /*0060*/  ISETP.GE.AND P0, PT, R7, UR5, PT ;  /* 0x0000000507007c0c */ /* 0x002fda000bf06270 */
[----:B------:R-:W-:Y:S05]  /*0070*/  @P0 EXIT ;  /* 0x000000000000094d */ /* 0x000fea0003800000 */
[----:B------:R-:W0:Y:S01]  /*0080*/  LDC.64 R2, c[0x0][0x380] ;  /* 0x0000e000ff027b82 */ /* 0x000e220000000a00 */
[----:B------:R-:W1:Y:S01]  /*0090*/  LDCU.64 UR4, c[0x0][0x358] ;  /* 0x00006b00ff0477ac */ /* 0x000e620008000a00 */
[----:B------:R-:W2:Y:S06]  /*00a0*/  LDCU UR6, c[0x0][0x390] ;  /* 0x00007200ff0677ac */ /* 0x000eac0008000800 */
[----:B------:R-:W3:Y:S01]  /*00b0*/  LDC.64 R4, c[0x0][0x388] ;  /* 0x0000e200ff047b82 */ /* 0x000ee20000000a00 */
[----:B0-----:R-:W-:-:S06]  /*00c0*/  IMAD.WIDE R2, R7, 0x4, R2 ;  /* 0x0000000407027825 */ /* 0x001fcc00078e0202 */
[----:B-1----:R-:W2:Y:S01]  /*00d0*/  LDG.E R2, desc[UR4][R2.64] ;  /* 0x0000000402027981 */ /* 0x002ea2000c1e1900 */
[----:B---3--:R-:W-:-:S04]  /*00e0*/  IMAD.WIDE R4, R7, 0x4, R4 ;  /* 0x0000000407047825 */ /* 0x008fc800078e0204 */
[----:B--2---:R-:W-:-:S05]  /*00f0*/  FADD R7, R2, UR6 ;  /* 0x0000000602077e21 */ /* 0x004fca0008000000 */
[----:B------:R-:W-:Y:S01]  /*0100*/  STG.E desc[UR4][R4.64], R7 ;  /* 0x0000000704007986 */ /* 0x000fe2000c101904 */
[----:B------:R-:W-:Y:S05]  /*0110*/  EXIT ;  /* 0x000000000000794d */ /* 0x000fea0003800000 */
.L_x_0:
[----:B------:R-:W-:-:S00]  /*0120*/  BRA `(.L_x_0) ;  /* 0xfffffffc00fc7947 */ /* 0x000fc0000383ffff */
[----:B------:R-:W-:-:S00]  /*0130*/  NOP ;  /* 0x0000000000007918 */ /* 0x000fc00000000000 */
        /* <DEDUP_REMOVED lines=12> */
.L_x_1:


//--------------------- .nv.shared.reserved.0     --------------------------
	.section	.nv.shared.reserved.0,"aw",@nobits
	.weak		__nv_reservedSMEM_offset_0_alias
	.size		__nv_reservedSMEM_offset_0_alias, 0, 64
	.other		__nv_reservedSMEM_offset_0_alias,@"STO_CUDA_RESERVED_SHARED STV_DEFAULT"
__nv_reservedSMEM_offset_0_alias:
	.zero		0
	.zero		64


//--------------------- .nv.constant0._Z22customScalarAttrKernelPKfPfffi --------------------------
	.section	.nv.constant0._Z22customScalarAttrKernelPKfPfffi,"a",@progbits
	.sectionflags	@""
	.align	4
.nv.constant0._Z22customScalarAttrKernelPKfPfffi:
	.zero		924


//--------------------- SYMBOLS --------------------------

	.type		.nv.reservedSmem.offset0,@object
	.size		.nv.reservedSmem.offset0,0x4
